//
// Generated by NVIDIA NVVM Compiler
//
// Compiler Build ID: CL-36424714
// Cuda compilation tools, release 13.0, V13.0.88
// Based on NVVM 20.0.0
//

.version 9.0
.target sm_100
.address_size 64

	// .globl	_Z6matmulPfS_S_iii
// _ZZ13better_matmulPfS_S_iiiE3s_a has been demoted
// _ZZ13better_matmulPfS_S_iiiE3s_b has been demoted

.visible .entry _Z6matmulPfS_S_iii(
	.param .u64 .ptr .align 1 _Z6matmulPfS_S_iii_param_0,
	.param .u64 .ptr .align 1 _Z6matmulPfS_S_iii_param_1,
	.param .u64 .ptr .align 1 _Z6matmulPfS_S_iii_param_2,
	.param .u32 _Z6matmulPfS_S_iii_param_3,
	.param .u32 _Z6matmulPfS_S_iii_param_4,
	.param .u32 _Z6matmulPfS_S_iii_param_5
)
{
	.reg .pred 	%p<12>;
	.reg .b32 	%r<43>;
	.reg .b32 	%f<55>;
	.reg .b64 	%rd<40>;

	ld.param.u64 	%rd6, [_Z6matmulPfS_S_iii_param_0];
	ld.param.u64 	%rd7, [_Z6matmulPfS_S_iii_param_1];
	ld.param.u64 	%rd5, [_Z6matmulPfS_S_iii_param_2];
	ld.param.u32 	%r22, [_Z6matmulPfS_S_iii_param_3];
	ld.param.u32 	%r20, [_Z6matmulPfS_S_iii_param_4];
	ld.param.u32 	%r21, [_Z6matmulPfS_S_iii_param_5];
	cvta.to.global.u64 	%rd1, %rd7;
	cvta.to.global.u64 	%rd2, %rd6;
	mov.u32 	%r23, %tid.x;
	mov.u32 	%r24, %ctaid.x;
	mov.u32 	%r25, %ntid.x;
	mad.lo.s32 	%r1, %r24, %r25, %r23;
	mul.lo.s32 	%r26, %r21, %r22;
	setp.ge.s32 	%p1, %r1, %r26;
	setp.lt.s32 	%p2, %r20, 1;
	or.pred  	%p3, %p1, %p2;
	@%p3 bra 	$L__BB0_12;
	cvta.to.global.u64 	%rd8, %rd5;
	div.s32 	%r28, %r1, %r21;
	mul.lo.s32 	%r29, %r28, %r21;
	sub.s32 	%r2, %r1, %r29;
	mul.lo.s32 	%r3, %r28, %r20;
	mul.wide.s32 	%rd9, %r1, 4;
	add.s64 	%rd3, %rd8, %rd9;
	ld.global.f32 	%f52, [%rd3];
	and.b32  	%r4, %r20, 7;
	setp.lt.u32 	%p4, %r20, 8;
	mov.b32 	%r41, 0;
	@%p4 bra 	$L__BB0_4;
	and.b32  	%r41, %r20, 2147483640;
	neg.s32 	%r39, %r41;
	shl.b32 	%r7, %r21, 3;
	add.s64 	%rd4, %rd2, 16;
	mul.wide.s32 	%rd14, %r21, 4;
	mov.u32 	%r37, %r3;
	mov.u32 	%r38, %r2;
$L__BB0_3:
	.pragma "nounroll";
	mul.wide.s32 	%rd10, %r37, 4;
	add.s64 	%rd11, %rd4, %rd10;
	ld.global.f32 	%f9, [%rd11+-16];
	mul.wide.s32 	%rd12, %r38, 4;
	add.s64 	%rd13, %rd1, %rd12;
	ld.global.f32 	%f10, [%rd13];
	fma.rn.f32 	%f11, %f9, %f10, %f52;
	st.global.f32 	[%rd3], %f11;
	ld.global.f32 	%f12, [%rd11+-12];
	add.s64 	%rd15, %rd13, %rd14;
	ld.global.f32 	%f13, [%rd15];
	fma.rn.f32 	%f14, %f12, %f13, %f11;
	st.global.f32 	[%rd3], %f14;
	ld.global.f32 	%f15, [%rd11+-8];
	add.s64 	%rd16, %rd15, %rd14;
	ld.global.f32 	%f16, [%rd16];
	fma.rn.f32 	%f17, %f15, %f16, %f14;
	st.global.f32 	[%rd3], %f17;
	ld.global.f32 	%f18, [%rd11+-4];
	add.s64 	%rd17, %rd16, %rd14;
	ld.global.f32 	%f19, [%rd17];
	fma.rn.f32 	%f20, %f18, %f19, %f17;
	st.global.f32 	[%rd3], %f20;
	ld.global.f32 	%f21, [%rd11];
	add.s64 	%rd18, %rd17, %rd14;
	ld.global.f32 	%f22, [%rd18];
	fma.rn.f32 	%f23, %f21, %f22, %f20;
	st.global.f32 	[%rd3], %f23;
	ld.global.f32 	%f24, [%rd11+4];
	add.s64 	%rd19, %rd18, %rd14;
	ld.global.f32 	%f25, [%rd19];
	fma.rn.f32 	%f26, %f24, %f25, %f23;
	st.global.f32 	[%rd3], %f26;
	ld.global.f32 	%f27, [%rd11+8];
	add.s64 	%rd20, %rd19, %rd14;
	ld.global.f32 	%f28, [%rd20];
	fma.rn.f32 	%f29, %f27, %f28, %f26;
	st.global.f32 	[%rd3], %f29;
	ld.global.f32 	%f30, [%rd11+12];
	add.s64 	%rd21, %rd20, %rd14;
	ld.global.f32 	%f31, [%rd21];
	fma.rn.f32 	%f52, %f30, %f31, %f29;
	st.global.f32 	[%rd3], %f52;
	add.s32 	%r39, %r39, 8;
	add.s32 	%r38, %r38, %r7;
	add.s32 	%r37, %r37, 8;
	setp.ne.s32 	%p5, %r39, 0;
	@%p5 bra 	$L__BB0_3;
$L__BB0_4:
	setp.eq.s32 	%p6, %r4, 0;
	@%p6 bra 	$L__BB0_12;
	and.b32  	%r15, %r20, 3;
	setp.lt.u32 	%p7, %r4, 4;
	@%p7 bra 	$L__BB0_7;
	add.s32 	%r30, %r3, %r41;
	mul.wide.s32 	%rd22, %r30, 4;
	add.s64 	%rd23, %rd2, %rd22;
	ld.global.f32 	%f32, [%rd23];
	mad.lo.s32 	%r31, %r41, %r21, %r2;
	mul.wide.s32 	%rd24, %r31, 4;
	add.s64 	%rd25, %rd1, %rd24;
	ld.global.f32 	%f33, [%rd25];
	fma.rn.f32 	%f34, %f32, %f33, %f52;
	st.global.f32 	[%rd3], %f34;
	ld.global.f32 	%f35, [%rd23+4];
	mul.wide.s32 	%rd26, %r21, 4;
	add.s64 	%rd27, %rd25, %rd26;
	ld.global.f32 	%f36, [%rd27];
	fma.rn.f32 	%f37, %f35, %f36, %f34;
	st.global.f32 	[%rd3], %f37;
	ld.global.f32 	%f38, [%rd23+8];
	add.s64 	%rd28, %rd27, %rd26;
	ld.global.f32 	%f39, [%rd28];
	fma.rn.f32 	%f40, %f38, %f39, %f37;
	st.global.f32 	[%rd3], %f40;
	ld.global.f32 	%f41, [%rd23+12];
	add.s64 	%rd29, %rd28, %rd26;
	ld.global.f32 	%f42, [%rd29];
	fma.rn.f32 	%f52, %f41, %f42, %f40;
	st.global.f32 	[%rd3], %f52;
	add.s32 	%r41, %r41, 4;
$L__BB0_7:
	setp.eq.s32 	%p8, %r15, 0;
	@%p8 bra 	$L__BB0_12;
	setp.eq.s32 	%p9, %r15, 1;
	@%p9 bra 	$L__BB0_10;
	add.s32 	%r32, %r3, %r41;
	mul.wide.s32 	%rd30, %r32, 4;
	add.s64 	%rd31, %rd2, %rd30;
	ld.global.f32 	%f43, [%rd31];
	mad.lo.s32 	%r33, %r41, %r21, %r2;
	mul.wide.s32 	%rd32, %r33, 4;
	add.s64 	%rd33, %rd1, %rd32;
	ld.global.f32 	%f44, [%rd33];
	fma.rn.f32 	%f45, %f43, %f44, %f52;
	st.global.f32 	[%rd3], %f45;
	ld.global.f32 	%f46, [%rd31+4];
	mul.wide.s32 	%rd34, %r21, 4;
	add.s64 	%rd35, %rd33, %rd34;
	ld.global.f32 	%f47, [%rd35];
	fma.rn.f32 	%f52, %f46, %f47, %f45;
	st.global.f32 	[%rd3], %f52;
	add.s32 	%r41, %r41, 2;
$L__BB0_10:
	and.b32  	%r34, %r20, 1;
	setp.eq.b32 	%p10, %r34, 1;
	not.pred 	%p11, %p10;
	@%p11 bra 	$L__BB0_12;
	add.s32 	%r35, %r3, %r41;
	mul.wide.s32 	%rd36, %r35, 4;
	add.s64 	%rd37, %rd2, %rd36;
	ld.global.f32 	%f48, [%rd37];
	mad.lo.s32 	%r36, %r41, %r21, %r2;
	mul.wide.s32 	%rd38, %r36, 4;
	add.s64 	%rd39, %rd1, %rd38;
	ld.global.f32 	%f49, [%rd39];
	fma.rn.f32 	%f50, %f48, %f49, %f52;
	st.global.f32 	[%rd3], %f50;
$L__BB0_12:
	ret;

}
	// .globl	_Z13better_matmulPfS_S_iii
.visible .entry _Z13better_matmulPfS_S_iii(
	.param .u64 .ptr .align 1 _Z13better_matmulPfS_S_iii_param_0,
	.param .u64 .ptr .align 1 _Z13better_matmulPfS_S_iii_param_1,
	.param .u64 .ptr .align 1 _Z13better_matmulPfS_S_iii_param_2,
	.param .u32 _Z13better_matmulPfS_S_iii_param_3,
	.param .u32 _Z13better_matmulPfS_S_iii_param_4,
	.param .u32 _Z13better_matmulPfS_S_iii_param_5
)
{
	.reg .pred 	%p<6>;
	.reg .b32 	%r<37>;
	.reg .b32 	%f<3>;
	.reg .b64 	%rd<9>;
	// demoted variable
	.shared .align 4 .b8 _ZZ13better_matmulPfS_S_iiiE3s_a[4096];
	// demoted variable
	.shared .align 4 .b8 _ZZ13better_matmulPfS_S_iiiE3s_b[4096];
	ld.param.u64 	%rd3, [_Z13better_matmulPfS_S_iii_param_0];
	ld.param.u64 	%rd4, [_Z13better_matmulPfS_S_iii_param_1];
	ld.param.u32 	%r15, [_Z13better_matmulPfS_S_iii_param_3];
	ld.param.u32 	%r13, [_Z13better_matmulPfS_S_iii_param_4];
	ld.param.u32 	%r16, [_Z13better_matmulPfS_S_iii_param_5];
	mov.u32 	%r1, %tid.x;
	mov.u32 	%r17, %ctaid.x;
	mov.u32 	%r18, %ntid.x;
	mad.lo.s32 	%r2, %r17, %r18, %r1;
	mov.u32 	%r3, %tid.y;
	mov.u32 	%r19, %ctaid.y;
	mov.u32 	%r20, %ntid.y;
	mad.lo.s32 	%r21, %r19, %r20, %r3;
	setp.ge.s32 	%p1, %r2, %r15;
	setp.ge.s32 	%p2, %r21, %r16;
	or.pred  	%p3, %p1, %p2;
	@%p3 bra 	$L__BB1_4;
	setp.lt.s32 	%p4, %r13, 32;
	@%p4 bra 	$L__BB1_4;
	shl.b32 	%r22, %r1, 7;
	mov.u32 	%r23, _ZZ13better_matmulPfS_S_iiiE3s_a;
	add.s32 	%r24, %r23, %r22;
	shl.b32 	%r25, %r3, 2;
	add.s32 	%r5, %r24, %r25;
	shl.b32 	%r26, %r16, 5;
	add.s32 	%r27, %r26, %r1;
	mad.lo.s32 	%r28, %r27, %r13, %r21;
	cvta.to.global.u64 	%rd5, %rd4;
	mul.wide.u32 	%rd6, %r28, 4;
	add.s64 	%rd1, %rd5, %rd6;
	mov.u32 	%r29, _ZZ13better_matmulPfS_S_iiiE3s_b;
	add.s32 	%r30, %r29, %r22;
	add.s32 	%r6, %r30, %r25;
	shr.s32 	%r31, %r13, 31;
	shr.u32 	%r32, %r31, 27;
	add.s32 	%r33, %r13, %r32;
	shr.s32 	%r34, %r33, 5;
	neg.s32 	%r36, %r34;
	mad.lo.s32 	%r35, %r13, %r2, %r3;
	cvta.to.global.u64 	%rd2, %rd3;
$L__BB1_3:
	mul.wide.u32 	%rd7, %r35, 4;
	add.s64 	%rd8, %rd2, %rd7;
	ld.global.f32 	%f1, [%rd8];
	st.shared.f32 	[%r5], %f1;
	ld.global.f32 	%f2, [%rd1];
	st.shared.f32 	[%r6], %f2;
	bar.sync 	0;
	add.s32 	%r36, %r36, 1;
	setp.ne.s32 	%p5, %r36, 0;
	add.s32 	%r35, %r35, 32;
	@%p5 bra 	$L__BB1_3;
$L__BB1_4:
	ret;

}


// ===== COMPILED SASS (sm_100) =====

	.target	sm_100

	.elftype	@"ET_EXEC"


//--------------------- .note.nv.tkinfo           --------------------------
	.section	.note.nv.tkinfo,"",@"SHT_NOTE"
	.sectionflags	@"SHF_NOTE_NV_TKINFO"
	.tkinfo
        /*0018*/ 	.word	0x00000002
        /*0030*/ 	.string	""
        /*0030*/ 	.string	"ptxas"
        /*0030*/ 	.string	"Cuda compilation tools, release 13.0, V13.0.88"
        /*0030*/ 	.string	"Build cuda_13.0.r13.0/compiler.36424714_0"
        /*0030*/ 	.string	"-arch sm_100 -m 64 "



//--------------------- .note.nv.cuinfo           --------------------------
	.section	.note.nv.cuinfo,"",@"SHT_NOTE"
	.sectionflags	@"SHF_NOTE_NV_CUINFO"
        /*0018*/ 	.short	0x0002
        /*001a*/ 	.short	0x0064
        /*001c*/ 	.short	0x0082
	.zero		2


//--------------------- .nv.info                  --------------------------
	.section	.nv.info,"",@"SHT_CUDA_INFO"
	.align	4


	//----- nvinfo : EIATTR_REGCOUNT
	.align		4
        /*0000*/ 	.byte	0x04, 0x2f
        /*0002*/ 	.short	(.L_1 - .L_0)
	.align		4
.L_0:
        /*0004*/ 	.word	index@(_Z6matmulPfS_S_iii)
        /*0008*/ 	.word	0x0000001c


	//----- nvinfo : EIATTR_FRAME_SIZE
	.align		4
.L_1:
        /*000c*/ 	.byte	0x04, 0x11
        /*000e*/ 	.short	(.L_3 - .L_2)
	.align		4
.L_2:
        /*0010*/ 	.word	index@(_Z6matmulPfS_S_iii)
        /*0014*/ 	.word	0x00000000


	//----- nvinfo : EIATTR_REGCOUNT
	.align		4
.L_3:
        /*0018*/ 	.byte	0x04, 0x2f
        /*001a*/ 	.short	(.L_5 - .L_4)
	.align		4
.L_4:
        /*001c*/ 	.word	index@(_Z13better_matmulPfS_S_iii)
        /*0020*/ 	.word	0x00000016


	//----- nvinfo : EIATTR_FRAME_SIZE
	.align		4
.L_5:
        /*0024*/ 	.byte	0x04, 0x11
        /*0026*/ 	.short	(.L_7 - .L_6)
	.align		4
.L_6:
        /*0028*/ 	.word	index@(_Z13better_matmulPfS_S_iii)
        /*002c*/ 	.word	0x00000000


	//----- nvinfo : EIATTR_MIN_STACK_SIZE
	.align		4
.L_7:
        /*0030*/ 	.byte	0x04, 0x12
        /*0032*/ 	.short	(.L_9 - .L_8)
	.align		4
.L_8:
        /*0034*/ 	.word	index@(_Z13better_matmulPfS_S_iii)
        /*0038*/ 	.word	0x00000000


	//----- nvinfo : EIATTR_MIN_STACK_SIZE
	.align		4
.L_9:
        /*003c*/ 	.byte	0x04, 0x12
        /*003e*/ 	.short	(.L_11 - .L_10)
	.align		4
.L_10:
        /*0040*/ 	.word	index@(_Z6matmulPfS_S_iii)
        /*0044*/ 	.word	0x00000000
.L_11:


//--------------------- .nv.compat                --------------------------
	.section	.nv.compat,"",@"SHT_CUDA_COMPAT_INFO"
	.align	4
        /*0000*/ 	.byte	0x02, 0x09, 0x00, 0x00, 0x02, 0x02, 0x01, 0x00, 0x02, 0x05, 0x05, 0x00, 0x03, 0x07, 0x01, 0x01
        /*0010*/ 	.byte	0x02, 0x03, 0x00, 0x00, 0x02, 0x06, 0x01, 0x00, 0x04, 0x0b, 0x08, 0x00, 0x09, 0x00, 0x00, 0x00
        /*0020*/ 	.byte	0x00, 0x00, 0x00, 0x00


//--------------------- .nv.info._Z13better_matmulPfS_S_iii --------------------------
	.section	.nv.info._Z13better_matmulPfS_S_iii,"",@"SHT_CUDA_INFO"
	.sectionflags	@""
	.align	4


	//----- nvinfo : EIATTR_CUDA_API_VERSION
	.align		4
        /*0000*/ 	.byte	0x04, 0x37
        /*0002*/ 	.short	(.L_13 - .L_12)
.L_12:
        /*0004*/ 	.word	0x00000082


	//----- nvinfo : EIATTR_KPARAM_INFO
	.align		4
.L_13:
        /*0008*/ 	.byte	0x04, 0x17
        /*000a*/ 	.short	(.L_15 - .L_14)
.L_14:
        /*000c*/ 	.word	0x00000000
        /*0010*/ 	.short	0x0005
        /*0012*/ 	.short	0x0020
        /*0014*/ 	.byte	0x00, 0xf0, 0x11, 0x00


	//----- nvinfo : EIATTR_KPARAM_INFO
	.align		4
.L_15:
        /*0018*/ 	.byte	0x04, 0x17
        /*001a*/ 	.short	(.L_17 - .L_16)
.L_16:
        /*001c*/ 	.word	0x00000000
        /*0020*/ 	.short	0x0004
        /*0022*/ 	.short	0x001c
        /*0024*/ 	.byte	0x00, 0xf0, 0x11, 0x00


	//----- nvinfo : EIATTR_KPARAM_INFO
	.align		4
.L_17:
        /*0028*/ 	.byte	0x04, 0x17
        /*002a*/ 	.short	(.L_19 - .L_18)
.L_18:
        /*002c*/ 	.word	0x00000000
        /*0030*/ 	.short	0x0003
        /*0032*/ 	.short	0x0018
        /*0034*/ 	.byte	0x00, 0xf0, 0x11, 0x00


	//----- nvinfo : EIATTR_KPARAM_INFO
	.align		4
.L_19:
        /*0038*/ 	.byte	0x04, 0x17
        /*003a*/ 	.short	(.L_21 - .L_20)
.L_20:
        /*003c*/ 	.word	0x00000000
        /*0040*/ 	.short	0x0002
        /*0042*/ 	.short	0x0010
        /*0044*/ 	.byte	0x00, 0xf5, 0x21, 0x00


	//----- nvinfo : EIATTR_KPARAM_INFO
	.align		4
.L_21:
        /*0048*/ 	.byte	0x04, 0x17
        /*004a*/ 	.short	(.L_23 - .L_22)
.L_22:
        /*004c*/ 	.word	0x00000000
        /*0050*/ 	.short	0x0001
        /*0052*/ 	.short	0x0008
        /*0054*/ 	.byte	0x00, 0xf5, 0x21, 0x00


	//----- nvinfo : EIATTR_KPARAM_INFO
	.align		4
.L_23:
        /*0058*/ 	.byte	0x04, 0x17
        /*005a*/ 	.short	(.L_25 - .L_24)
.L_24:
        /*005c*/ 	.word	0x00000000
        /*0060*/ 	.short	0x0000
        /*0062*/ 	.short	0x0000
        /*0064*/ 	.byte	0x00, 0xf5, 0x21, 0x00


	//----- nvinfo : EIATTR_SPARSE_MMA_MASK
	.align		4
.L_25:
        /*0068*/ 	.byte	0x03, 0x50
        /*006a*/ 	.short	0x0000


	//----- nvinfo : EIATTR_MAXREG_COUNT
	.align		4
        /*006c*/ 	.byte	0x03, 0x1b
        /*006e*/ 	.short	0x00ff


	//----- nvinfo : EIATTR_NUM_BARRIERS
	.align		4
        /*0070*/ 	.byte	0x02, 0x4c
        /*0072*/ 	.byte	0x01
	.zero		1


	//----- nvinfo : EIATTR_MERCURY_ISA_VERSION
	.align		4
        /*0074*/ 	.byte	0x03, 0x5f
        /*0076*/ 	.short	0x0101


	//----- nvinfo : EIATTR_VRC_CTA_INIT_COUNT
	.align		4
        /*0078*/ 	.byte	0x02, 0x4a
	.zero		1
	.zero		1


	//----- nvinfo : EIATTR_EXIT_INSTR_OFFSETS
	.align		4
        /*007c*/ 	.byte	0x04, 0x1c
        /*007e*/ 	.short	(.L_27 - .L_26)


	//   ....[0]....
.L_26:
        /*0080*/ 	.word	0x000000d0


	//   ....[1]....
        /*0084*/ 	.word	0x00000100


	//   ....[2]....
        /*0088*/ 	.word	0x00000610


	//   ....[3]....
        /*008c*/ 	.word	0x000006c0


	//----- nvinfo : EIATTR_CBANK_PARAM_SIZE
	.align		4
.L_27:
        /*0090*/ 	.byte	0x03, 0x19
        /*0092*/ 	.short	0x0024


	//----- nvinfo : EIATTR_PARAM_CBANK
	.align		4
        /*0094*/ 	.byte	0x04, 0x0a
        /*0096*/ 	.short	(.L_29 - .L_28)
	.align		4
.L_28:
        /*0098*/ 	.word	index@(.nv.constant0._Z13better_matmulPfS_S_iii)
        /*009c*/ 	.short	0x0380
        /*009e*/ 	.short	0x0024


	//----- nvinfo : EIATTR_SW_WAR
	.align		4
.L_29:
        /*00a0*/ 	.byte	0x04, 0x36
        /*00a2*/ 	.short	(.L_31 - .L_30)
.L_30:
        /*00a4*/ 	.word	0x00000008
.L_31:


//--------------------- .nv.info._Z6matmulPfS_S_iii --------------------------
	.section	.nv.info._Z6matmulPfS_S_iii,"",@"SHT_CUDA_INFO"
	.sectionflags	@""
	.align	4


	//----- nvinfo : EIATTR_CUDA_API_VERSION
	.align		4
        /*0000*/ 	.byte	0x04, 0x37
        /*0002*/ 	.short	(.L_33 - .L_32)
.L_32:
        /*0004*/ 	.word	0x00000082


	//----- nvinfo : EIATTR_KPARAM_INFO
	.align		4
.L_33:
        /*0008*/ 	.byte	0x04, 0x17
        /*000a*/ 	.short	(.L_35 - .L_34)
.L_34:
        /*000c*/ 	.word	0x00000000
        /*0010*/ 	.short	0x0005
        /*0012*/ 	.short	0x0020
        /*0014*/ 	.byte	0x00, 0xf0, 0x11, 0x00


	//----- nvinfo : EIATTR_KPARAM_INFO
	.align		4
.L_35:
        /*0018*/ 	.byte	0x04, 0x17
        /*001a*/ 	.short	(.L_37 - .L_36)
.L_36:
        /*001c*/ 	.word	0x00000000
        /*0020*/ 	.short	0x0004
        /*0022*/ 	.short	0x001c
        /*0024*/ 	.byte	0x00, 0xf0, 0x11, 0x00


	//----- nvinfo : EIATTR_KPARAM_INFO
	.align		4
.L_37:
        /*0028*/ 	.byte	0x04, 0x17
        /*002a*/ 	.short	(.L_39 - .L_38)
.L_38:
        /*002c*/ 	.word	0x00000000
        /*0030*/ 	.short	0x0003
        /*0032*/ 	.short	0x0018
        /*0034*/ 	.byte	0x00, 0xf0, 0x11, 0x00


	//----- nvinfo : EIATTR_KPARAM_INFO
	.align		4
.L_39:
        /*0038*/ 	.byte	0x04, 0x17
        /*003a*/ 	.short	(.L_41 - .L_40)
.L_40:
        /*003c*/ 	.word	0x00000000
        /*0040*/ 	.short	0x0002
        /*0042*/ 	.short	0x0010
        /*0044*/ 	.byte	0x00, 0xf5, 0x21, 0x00


	//----- nvinfo : EIATTR_KPARAM_INFO
	.align		4
.L_41:
        /*0048*/ 	.byte	0x04, 0x17
        /*004a*/ 	.short	(.L_43 - .L_42)
.L_42:
        /*004c*/ 	.word	0x00000000
        /*0050*/ 	.short	0x0001
        /*0052*/ 	.short	0x0008
        /*0054*/ 	.byte	0x00, 0xf5, 0x21, 0x00


	//----- nvinfo : EIATTR_KPARAM_INFO
	.align		4
.L_43:
        /*0058*/ 	.byte	0x04, 0x17
        /*005a*/ 	.short	(.L_45 - .L_44)
.L_44:
        /*005c*/ 	.word	0x00000000
        /*0060*/ 	.short	0x0000
        /*0062*/ 	.short	0x0000
        /*0064*/ 	.byte	0x00, 0xf5, 0x21, 0x00


	//----- nvinfo : EIATTR_SPARSE_MMA_MASK
	.align		4
.L_45:
        /*0068*/ 	.byte	0x03, 0x50
        /*006a*/ 	.short	0x0000


	//----- nvinfo : EIATTR_MAXREG_COUNT
	.align		4
        /*006c*/ 	.byte	0x03, 0x1b
        /*006e*/ 	.short	0x00ff


	//----- nvinfo : EIATTR_MERCURY_ISA_VERSION
	.align		4
        /*0070*/ 	.byte	0x03, 0x5f
        /*0072*/ 	.short	0x0101


	//----- nvinfo : EIATTR_VRC_CTA_INIT_COUNT
	.align		4
        /*0074*/ 	.byte	0x02, 0x4a
	.zero		1
	.zero		1


	//----- nvinfo : EIATTR_EXIT_INSTR_OFFSETS
	.align		4
        /*0078*/ 	.byte	0x04, 0x1c
        /*007a*/ 	.short	(.L_47 - .L_46)


	//   ....[0]....
.L_46:
        /*007c*/ 	.word	0x000000a0


	//   ....[1]....
        /*0080*/ 	.word	0x00000660


	//   ....[2]....
        /*0084*/ 	.word	0x00000850


	//   ....[3]....
        /*0088*/ 	.word	0x000009a0


	//   ....[4]....
        /*008c*/ 	.word	0x00000a50


	//----- nvinfo : EIATTR_CBANK_PARAM_SIZE
	.align		4
.L_47:
        /*0090*/ 	.byte	0x03, 0x19
        /*0092*/ 	.short	0x0024


	//----- nvinfo : EIATTR_PARAM_CBANK
	.align		4
        /*0094*/ 	.byte	0x04, 0x0a
        /*0096*/ 	.short	(.L_49 - .L_48)
	.align		4
.L_48:
        /*0098*/ 	.word	index@(.nv.constant0._Z6matmulPfS_S_iii)
        /*009c*/ 	.short	0x0380
        /*009e*/ 	.short	0x0024


	//----- nvinfo : EIATTR_SW_WAR
	.align		4
.L_49:
        /*00a0*/ 	.byte	0x04, 0x36
        /*00a2*/ 	.short	(.L_51 - .L_50)
.L_50:
        /*00a4*/ 	.word	0x00000008
.L_51:


//--------------------- .nv.callgraph             --------------------------
	.section	.nv.callgraph,"",@"SHT_CUDA_CALLGRAPH"
	.align	4
	.sectionentsize	8
	.align		4
        /*0000*/ 	.word	0x00000000
	.align		4
        /*0004*/ 	.word	0xffffffff
	.align		4
        /*0008*/ 	.word	0x00000000
	.align		4
        /*000c*/ 	.word	0xfffffffe
	.align		4
        /*0010*/ 	.word	0x00000000
	.align		4
        /*0014*/ 	.word	0xfffffffd
	.align		4
        /*0018*/ 	.word	0x00000000
	.align		4
        /*001c*/ 	.word	0xfffffffc


//--------------------- .text._Z13better_matmulPfS_S_iii --------------------------
	.section	.text._Z13better_matmulPfS_S_iii,"ax",@progbits
	.align	128
        .global         _Z13better_matmulPfS_S_iii
        .type           _Z13better_matmulPfS_S_iii,@function
        .size           _Z13better_matmulPfS_S_iii,(.L_x_10 - _Z13better_matmulPfS_S_iii)
        .other          _Z13better_matmulPfS_S_iii,@"STO_CUDA_ENTRY STV_DEFAULT"
_Z13better_matmulPfS_S_iii:
.text._Z13better_matmulPfS_S_iii:
[----:B------:R-:W-:Y:S01]  /*0000*/  LDC R1, c[0x0][0x37c] ;  /* 0x0000df00ff017b82 */ /* 0x000fe20000000800 */
[----:B------:R-:W0:Y:S07]  /*0010*/  S2R R11, SR_TID.Y ;  /* 0x00000000000b7919 */ /* 0x000e2e0000002200 */
[----:B------:R-:W1:Y:S01]  /*0020*/  LDC R7, c[0x0][0x360] ;  /* 0x0000d800ff077b82 */ /* 0x000e620000000800 */
[----:B------:R-:W2:Y:S01]  /*0030*/  LDCU UR6, c[0x0][0x398] ;  /* 0x00007300ff0677ac */ /* 0x000ea20008000800 */
[----:B------:R-:W1:Y:S06]  /*0040*/  S2R R10, SR_TID.X ;  /* 0x00000000000a7919 */ /* 0x000e6c0000002100 */
[----:B------:R-:W0:Y:S08]  /*0050*/  S2UR UR5, SR_CTAID.Y ;  /* 0x00000000000579c3 */ /* 0x000e300000002600 */
[----:B------:R-:W0:Y:S08]  /*0060*/  LDC R6, c[0x0][0x364] ;  /* 0x0000d900ff067b82 */ /* 0x000e300000000800 */
[----:B------:R-:W1:Y:S08]  /*0070*/  S2UR UR4, SR_CTAID.X ;  /* 0x00000000000479c3 */ /* 0x000e700000002500 */
[----:B------:R-:W3:Y:S01]  /*0080*/  LDC R9, c[0x0][0x3a0] ;  /* 0x0000e800ff097b82 */ /* 0x000ee20000000800 */
[----:B0-----:R-:W-:-:S02]  /*0090*/  IMAD R6, R6, UR5, R11 ;  /* 0x0000000506067c24 */ /* 0x001fc4000f8e020b */
[----:B-1----:R-:W-:-:S03]  /*00a0*/  IMAD R7, R7, UR4, R10 ;  /* 0x0000000407077c24 */ /* 0x002fc6000f8e020a */
[----:B---3--:R-:W-:-:S04]  /*00b0*/  ISETP.GE.AND P0, PT, R6, R9, PT ;  /* 0x000000090600720c */ /* 0x008fc80003f06270 */
[----:B--2---:R-:W-:-:S13]  /*00c0*/  ISETP.GE.OR P0, PT, R7, UR6, P0 ;  /* 0x0000000607007c0c */ /* 0x004fda0008706670 */
[----:B------:R-:W-:Y:S05]  /*00d0*/  @P0 EXIT ;  /* 0x000000000000094d */ /* 0x000fea0003800000 */
[----:B------:R-:W0:Y:S02]  /*00e0*/  LDC R12, c[0x0][0x39c] ;  /* 0x0000e700ff0c7b82 */ /* 0x000e240000000800 */
[----:B0-----:R-:W-:-:S13]  /*00f0*/  ISETP.GE.AND P0, PT, R12, 0x20, PT ;  /* 0x000000200c00780c */ /* 0x001fda0003f06270 */
[----:B------:R-:W-:Y:S05]  /*0100*/  @!P0 EXIT ;  /* 0x000000000000894d */ /* 0x000fea0003800000 */
[----:B------:R-:W0:Y:S01]  /*0110*/  S2UR UR6, SR_CgaCtaId ;  /* 0x00000000000679c3 */ /* 0x000e220000008800 */
[----:B------:R-:W-:Y:S01]  /*0120*/  SHF.R.S32.HI R0, RZ, 0x1f, R12 ;  /* 0x0000001fff007819 */ /* 0x000fe2000001140c */
[----:B------:R-:W-:Y:S01]  /*0130*/  UMOV UR4, 0x400 ;  /* 0x0000040000047882 */ /* 0x000fe20000000000 */
[----:B------:R-:W-:Y:S01]  /*0140*/  IMAD R9, R9, 0x20, R10 ;  /* 0x0000002009097824 */ /* 0x000fe200078e020a */
[----:B------:R-:W-:Y:S01]  /*0150*/  UIADD3 UR5, UPT, UPT, UR4, 0x1000, URZ ;  /* 0x0000100004057890 */ /* 0x000fe2000fffe0ff */
[-C--:B------:R-:W-:Y:S01]  /*0160*/  LEA.HI R0, R0, R12.reuse, RZ, 0x5 ;  /* 0x0000000c00007211 */ /* 0x080fe200078f28ff */
[----:B------:R-:W1:Y:S01]  /*0170*/  LDCU.64 UR8, c[0x0][0x358] ;  /* 0x00006b00ff0877ac */ /* 0x000e620008000a00 */
[-C--:B------:R-:W-:Y:S01]  /*0180*/  IMAD R9, R9, R12.reuse, R6 ;  /* 0x0000000c09097224 */ /* 0x080fe200078e0206 */
[----:B------:R-:W2:Y:S01]  /*0190*/  LDC.64 R4, c[0x0][0x388] ;  /* 0x0000e200ff047b82 */ /* 0x000ea20000000a00 */
[----:B------:R-:W-:Y:S01]  /*01a0*/  SHF.R.S32.HI R0, RZ, 0x5, R0 ;  /* 0x00000005ff007819 */ /* 0x000fe20000011400 */
[----:B------:R-:W-:-:S04]  /*01b0*/  IMAD R7, R7, R12, R11 ;  /* 0x0000000c07077224 */ /* 0x000fc800078e020b */
[----:B------:R-:W-:Y:S02]  /*01c0*/  IMAD.MOV R0, RZ, RZ, -R0 ;  /* 0x000000ffff007224 */ /* 0x000fe400078e0a00 */
[----:B------:R-:W3:Y:S03]  /*01d0*/  LDC.64 R2, c[0x0][0x380] ;  /* 0x0000e000ff027b82 */ /* 0x000ee60000000a00 */
[----:B------:R-:W-:Y:S01]  /*01e0*/  ISETP.GE.AND P0, PT, R0, RZ, PT ;  /* 0x000000ff0000720c */ /* 0x000fe20003f06270 */
[----:B0-----:R-:W-:Y:S02]  /*01f0*/  ULEA UR4, UR6, UR4, 0x18 ;  /* 0x0000000406047291 */ /* 0x001fe4000f8ec0ff */
[----:B------:R-:W-:-:S04]  /*0200*/  ULEA UR5, UR6, UR5, 0x18 ;  /* 0x0000000506057291 */ /* 0x000fc8000f8ec0ff */
[C---:B------:R-:W-:Y:S02]  /*0210*/  LEA R8, R10.reuse, UR4, 0x7 ;  /* 0x000000040a087c11 */ /* 0x040fe4000f8e38ff */
[----:B------:R-:W-:Y:S01]  /*0220*/  LEA R10, R10, UR5, 0x7 ;  /* 0x000000050a0a7c11 */ /* 0x000fe2000f8e38ff */
[----:B--2---:R-:W-:Y:S01]  /*0230*/  IMAD.WIDE.U32 R4, R9, 0x4, R4 ;  /* 0x0000000409047825 */ /* 0x004fe200078e0004 */
[----:B------:R-:W-:-:S03]  /*0240*/  LEA R6, R11, R8, 0x2 ;  /* 0x000000080b067211 */ /* 0x000fc600078e10ff */
[----:B------:R-:W-:Y:S01]  /*0250*/  IMAD R8, R11, 0x4, R10 ;  /* 0x000000040b087824 */ /* 0x000fe200078e020a */
[----:B-1----:R-:W-:Y:S06]  /*0260*/  @P0 BRA `(.L_x_0) ;  /* 0x0000000000ec0947 */ /* 0x002fec0003800000 */
[----:B------:R-:W-:Y:S01]  /*0270*/  IMAD.MOV R9, RZ, RZ, -R0 ;  /* 0x000000ffff097224 */ /* 0x000fe200078e0a00 */
[----:B------:R-:W-:-:S04]  /*0280*/  PLOP3.LUT P0, PT, PT, PT, PT, 0x80, 0x8 ;  /* 0x000000000008781c */ /* 0x000fc80003f0f070 */
[----:B------:R-:W-:-:S13]  /*0290*/  ISETP.GT.AND P1, PT, R9, 0x3, PT ;  /* 0x000000030900780c */ /* 0x000fda0003f24270 */
[----:B------:R-:W-:Y:S05]  /*02a0*/  @!P1 BRA `(.L_x_1) ;  /* 0x0000000000849947 */ /* 0x000fea0003800000 */
[----:B------:R-:W-:-:S13]  /*02b0*/  PLOP3.LUT P0, PT, PT, PT, PT, 0x8, 0x80 ;  /* 0x000000000080781c */ /* 0x000fda0003f0e170 */
.L_x_2:
[----:B--2---:R-:W0:Y:S01]  /*02c0*/  LDC.64 R10, c[0x0][0x380] ;  /* 0x0000e000ff0a7b82 */ /* 0x004e220000000a00 */
[----:B------:R-:W2:Y:S01]  /*02d0*/  LDG.E R9, desc[UR8][R4.64] ;  /* 0x0000000804097981 */ /* 0x000ea2000c1e1900 */
[----:B0-----:R-:W-:-:S06]  /*02e0*/  IMAD.WIDE.U32 R12, R7, 0x4, R10 ;  /* 0x00000004070c7825 */ /* 0x001fcc00078e000a */
[----:B------:R-:W4:Y:S01]  /*02f0*/  LDG.E R13, desc[UR8][R12.64] ;  /* 0x000000080c0d7981 */ /* 0x000f22000c1e1900 */
[----:B------:R-:W-:-:S05]  /*0300*/  IADD3 R15, PT, PT, R7, 0x20, RZ ;  /* 0x00000020070f7810 */ /* 0x000fca0007ffe0ff */
[----:B------:R-:W-:Y:S01]  /*0310*/  IMAD.WIDE.U32 R14, R15, 0x4, R10 ;  /* 0x000000040f0e7825 */ /* 0x000fe200078e000a */
[----:B----4-:R0:W-:Y:S04]  /*0320*/  STS [R6], R13 ;  /* 0x0000000d06007388 */ /* 0x0101e80000000800 */
[----:B--2---:R1:W-:Y:S01]  /*0330*/  STS [R8], R9 ;  /* 0x0000000908007388 */ /* 0x0043e20000000800 */
[----:B------:R-:W-:Y:S06]  /*0340*/  BAR.SYNC.DEFER_BLOCKING 0x0 ;  /* 0x0000000000007b1d */ /* 0x000fec0000010000 */
[----:B------:R-:W2:Y:S04]  /*0350*/  LDG.E R15, desc[UR8][R14.64] ;  /* 0x000000080e0f7981 */ /* 0x000ea8000c1e1900 */
[----:B------:R-:W4:Y:S01]  /*0360*/  LDG.E R19, desc[UR8][R4.64] ;  /* 0x0000000804137981 */ /* 0x000f22000c1e1900 */
[----:B------:R-:W-:-:S04]  /*0370*/  VIADD R17, R7, 0x40 ;  /* 0x0000004007117836 */ /* 0x000fc80000000000 */
[----:B------:R-:W-:Y:S01]  /*0380*/  IMAD.WIDE.U32 R16, R17, 0x4, R10 ;  /* 0x0000000411107825 */ /* 0x000fe200078e000a */
[----:B--2---:R2:W-:Y:S04]  /*0390*/  STS [R6], R15 ;  /* 0x0000000f06007388 */ /* 0x0045e80000000800 */
[----:B----4-:R2:W-:Y:S01]  /*03a0*/  STS [R8], R19 ;  /* 0x0000001308007388 */ /* 0x0105e20000000800 */
[----:B------:R-:W-:Y:S06]  /*03b0*/  BAR.SYNC.DEFER_BLOCKING 0x0 ;  /* 0x0000000000007b1d */ /* 0x000fec0000010000 */
[----:B------:R-:W4:Y:S04]  /*03c0*/  LDG.E R17, desc[UR8][R16.64] ;  /* 0x0000000810117981 */ /* 0x000f28000c1e1900 */
[----:B0-----:R-:W5:Y:S01]  /*03d0*/  LDG.E R13, desc[UR8][R4.64] ;  /* 0x00000008040d7981 */ /* 0x001f62000c1e1900 */
[----:B-1----:R-:W-:-:S05]  /*03e0*/  IADD3 R9, PT, PT, R7, 0x60, RZ ;  /* 0x0000006007097810 */ /* 0x002fca0007ffe0ff */
[----:B------:R-:W-:Y:S01]  /*03f0*/  IMAD.WIDE.U32 R10, R9, 0x4, R10 ;  /* 0x00000004090a7825 */ /* 0x000fe200078e000a */
[----:B----4-:R2:W-:Y:S04]  /*0400*/  STS [R6], R17 ;  /* 0x0000001106007388 */ /* 0x0105e80000000800 */
[----:B-----5:R2:W-:Y:S01]  /*0410*/  STS [R8], R13 ;  /* 0x0000000d08007388 */ /* 0x0205e20000000800 */
[----:B------:R-:W-:Y:S06]  /*0420*/  BAR.SYNC.DEFER_BLOCKING 0x0 ;  /* 0x0000000000007b1d */ /* 0x000fec0000010000 */
[----:B------:R-:W4:Y:S04]  /*0430*/  LDG.E R11, desc[UR8][R10.64] ;  /* 0x000000080a0b7981 */ /* 0x000f28000c1e1900 */
[----:B------:R-:W5:Y:S01]  /*0440*/  LDG.E R9, desc[UR8][R4.64] ;  /* 0x0000000804097981 */ /* 0x000f62000c1e1900 */
[----:B------:R-:W-:-:S05]  /*0450*/  VIADD R0, R0, 0x4 ;  /* 0x0000000400007836 */ /* 0x000fca0000000000 */
[----:B------:R-:W-:Y:S02]  /*0460*/  ISETP.GE.AND P1, PT, R0, -0x3, PT ;  /* 0xfffffffd0000780c */ /* 0x000fe40003f26270 */
[----:B------:R-:W-:Y:S01]  /*0470*/  IADD3 R7, PT, PT, R7, 0x80, RZ ;  /* 0x0000008007077810 */ /* 0x000fe20007ffe0ff */
[----:B----4-:R2:W-:Y:S04]  /*0480*/  STS [R6], R11 ;  /* 0x0000000b06007388 */ /* 0x0105e80000000800 */
[----:B-----5:R2:W-:Y:S01]  /*0490*/  STS [R8], R9 ;  /* 0x0000000908007388 */ /* 0x0205e20000000800 */
[----:B------:R-:W-:Y:S06]  /*04a0*/  BAR.SYNC.DEFER_BLOCKING 0x0 ;  /* 0x0000000000007b1d */ /* 0x000fec0000010000 */
[----:B------:R-:W-:Y:S05]  /*04b0*/  @!P1 BRA `(.L_x_2) ;  /* 0xfffffffc00809947 */ /* 0x000fea000383ffff */
.L_x_1:
[----:B--2---:R-:W-:-:S05]  /*04c0*/  IMAD.MOV R9, RZ, RZ, -R0 ;  /* 0x000000ffff097224 */ /* 0x004fca00078e0a00 */
[----:B------:R-:W-:-:S13]  /*04d0*/  ISETP.GT.AND P1, PT, R9, 0x1, PT ;  /* 0x000000010900780c */ /* 0x000fda0003f24270 */
[----:B------:R-:W-:Y:S05]  /*04e0*/  @!P1 BRA `(.L_x_3) ;  /* 0x0000000000449947 */ /* 0x000fea0003800000 */
[----:B------:R-:W0:Y:S01]  /*04f0*/  LDC.64 R12, c[0x0][0x380] ;  /* 0x0000e000ff0c7b82 */ /* 0x000e220000000a00 */
        /* <DEDUP_REMOVED lines=10> */
[----:B------:R-:W-:Y:S01]  /*05a0*/  PLOP3.LUT P0, PT, PT, PT, PT, 0x8, 0x80 ;  /* 0x000000000080781c */ /* 0x000fe20003f0e170 */
[----:B------:R-:W-:Y:S01]  /*05b0*/  VIADD R0, R0, 0x2 ;  /* 0x0000000200007836 */ /* 0x000fe20000000000 */
[----:B------:R-:W-:Y:S01]  /*05c0*/  IADD3 R7, PT, PT, R7, 0x40, RZ ;  /* 0x0000004007077810 */ /* 0x000fe20007ffe0ff */
[----:B--2---:R0:W-:Y:S04]  /*05d0*/  STS [R6], R13 ;  /* 0x0000000d06007388 */ /* 0x0041e80000000800 */
[----:B----4-:R0:W-:Y:S01]  /*05e0*/  STS [R8], R15 ;  /* 0x0000000f08007388 */ /* 0x0101e20000000800 */
[----:B------:R-:W-:Y:S06]  /*05f0*/  BAR.SYNC.DEFER_BLOCKING 0x0 ;  /* 0x0000000000007b1d */ /* 0x000fec0000010000 */
.L_x_3:
[----:B------:R-:W-:-:S13]  /*0600*/  ISETP.NE.OR P0, PT, R0, RZ, P0 ;  /* 0x000000ff0000720c */ /* 0x000fda0000705670 */
[----:B------:R-:W-:Y:S05]  /*0610*/  @!P0 EXIT ;  /* 0x000000000000894d */ /* 0x000fea0003800000 */
.L_x_0:
[----:B01-3--:R-:W-:Y:S01]  /*0620*/  IMAD.WIDE.U32 R10, R7, 0x4, R2 ;  /* 0x00000004070a7825 */ /* 0x00bfe200078e0002 */
[----:B------:R-:W2:Y:S05]  /*0630*/  LDG.E R9, desc[UR8][R4.64] ;  /* 0x0000000804097981 */ /* 0x000eaa000c1e1900 */
[----:B------:R-:W3:Y:S01]  /*0640*/  LDG.E R11, desc[UR8][R10.64] ;  /* 0x000000080a0b7981 */ /* 0x000ee2000c1e1900 */
[----:B------:R-:W-:-:S05]  /*0650*/  VIADD R0, R0, 0x1 ;  /* 0x0000000100007836 */ /* 0x000fca0000000000 */
[----:B------:R-:W-:Y:S02]  /*0660*/  ISETP.NE.AND P0, PT, R0, RZ, PT ;  /* 0x000000ff0000720c */ /* 0x000fe40003f05270 */
[----:B------:R-:W-:Y:S01]  /*0670*/  IADD3 R7, PT, PT, R7, 0x20, RZ ;  /* 0x0000002007077810 */ /* 0x000fe20007ffe0ff */
[----:B---3--:R1:W-:Y:S04]  /*0680*/  STS [R6], R11 ;  /* 0x0000000b06007388 */ /* 0x0083e80000000800 */
[----:B--2---:R1:W-:Y:S01]  /*0690*/  STS [R8], R9 ;  /* 0x0000000908007388 */ /* 0x0043e20000000800 */
[----:B------:R-:W-:Y:S06]  /*06a0*/  BAR.SYNC.DEFER_BLOCKING 0x0 ;  /* 0x0000000000007b1d */ /* 0x000fec0000010000 */
[----:B------:R-:W-:Y:S05]  /*06b0*/  @P0 BRA `(.L_x_0) ;  /* 0xfffffffc00d80947 */ /* 0x000fea000383ffff */
[----:B------:R-:W-:Y:S05]  /*06c0*/  EXIT ;  /* 0x000000000000794d */ /* 0x000fea0003800000 */
.L_x_4:
[----:B------:R-:W-:-:S00]  /*06d0*/  BRA `(.L_x_4) ;  /* 0xfffffffc00fc7947 */ /* 0x000fc0000383ffff */
[----:B------:R-:W-:-:S00]  /*06e0*/  NOP ;  /* 0x0000000000007918 */ /* 0x000fc00000000000 */
        /* <DEDUP_REMOVED lines=9> */
.L_x_10:


//--------------------- .text._Z6matmulPfS_S_iii  --------------------------
	.section	.text._Z6matmulPfS_S_iii,"ax",@progbits
	.align	128
        .global         _Z6matmulPfS_S_iii
        .type           _Z6matmulPfS_S_iii,@function
        .size           _Z6matmulPfS_S_iii,(.L_x_11 - _Z6matmulPfS_S_iii)
        .other          _Z6matmulPfS_S_iii,@"STO_CUDA_ENTRY STV_DEFAULT"
_Z6matmulPfS_S_iii:
.text._Z6matmulPfS_S_iii:
[----:B------:R-:W-:Y:S01]  /*0000*/  LDC R1, c[0x0][0x37c] ;  /* 0x0000df00ff017b82 */ /* 0x000fe20000000800 */
[----:B------:R-:W0:Y:S07]  /*0010*/  S2R R0, SR_TID.X ;  /* 0x0000000000007919 */ /* 0x000e2e0000002100 */
[----:B------:R-:W0:Y:S08]  /*0020*/  S2UR UR4, SR_CTAID.X ;  /* 0x00000000000479c3 */ /* 0x000e300000002500 */
[----:B------:R-:W0:Y:S08]  /*0030*/  LDC R5, c[0x0][0x360] ;  /* 0x0000d800ff057b82 */ /* 0x000e300000000800 */
[----:B------:R-:W1:Y:S08]  /*0040*/  LDC R9, c[0x0][0x3a0] ;  /* 0x0000e800ff097b82 */ /* 0x000e700000000800 */
[----:B------:R-:W1:Y:S01]  /*0050*/  LDC.64 R2, c[0x0][0x398] ;  /* 0x0000e600ff027b82 */ /* 0x000e620000000a00 */
[----:B0-----:R-:W-:-:S02]  /*0060*/  IMAD R0, R5, UR4, R0 ;  /* 0x0000000405007c24 */ /* 0x001fc4000f8e0200 */
[----:B-1----:R-:W-:Y:S01]  /*0070*/  IMAD R5, R9, R2, RZ ;  /* 0x0000000209057224 */ /* 0x002fe200078e02ff */
[----:B------:R-:W-:-:S04]  /*0080*/  ISETP.GE.AND P0, PT, R3, 0x1, PT ;  /* 0x000000010300780c */ /* 0x000fc80003f06270 */
[----:B------:R-:W-:-:S13]  /*0090*/  ISETP.GE.OR P0, PT, R0, R5, !P0 ;  /* 0x000000050000720c */ /* 0x000fda0004706670 */
[----:B------:R-:W-:Y:S05]  /*00a0*/  @P0 EXIT ;  /* 0x000000000000094d */ /* 0x000fea0003800000 */
[----:B------:R-:W-:Y:S01]  /*00b0*/  IABS R7, R9 ;  /* 0x0000000900077213 */ /* 0x000fe20000000000 */
[----:B------:R-:W0:Y:S01]  /*00c0*/  LDCU.64 UR6, c[0x0][0x358] ;  /* 0x00006b00ff0677ac */ /* 0x000e220008000a00 */
[----:B------:R-:W-:Y:S02]  /*00d0*/  IABS R8, R0 ;  /* 0x0000000000087213 */ /* 0x000fe40000000000 */
[----:B------:R-:W1:Y:S01]  /*00e0*/  I2F.RP R2, R7 ;  /* 0x0000000700027306 */ /* 0x000e620000209400 */
[----:B------:R-:W-:-:S07]  /*00f0*/  LOP3.LUT R20, R3, 0x7, RZ, 0xc0, !PT ;  /* 0x0000000703147812 */ /* 0x000fce00078ec0ff */
[----:B-1----:R-:W1:Y:S02]  /*0100*/  MUFU.RCP R2, R2 ;  /* 0x0000000200027308 */ /* 0x002e640000001000 */
[----:B-1----:R-:W-:-:S06]  /*0110*/  IADD3 R4, PT, PT, R2, 0xffffffe, RZ ;  /* 0x0ffffffe02047810 */ /* 0x002fcc0007ffe0ff */
[----:B------:R1:W2:Y:S02]  /*0120*/  F2I.FTZ.U32.TRUNC.NTZ R5, R4 ;  /* 0x0000000400057305 */ /* 0x0002a4000021f000 */
[----:B-1----:R-:W-:Y:S01]  /*0130*/  HFMA2 R4, -RZ, RZ, 0, 0 ;  /* 0x00000000ff047431 */ /* 0x002fe200000001ff */
[----:B--2---:R-:W-:-:S05]  /*0140*/  IADD3 R6, PT, PT, RZ, -R5, RZ ;  /* 0x80000005ff067210 */ /* 0x004fca0007ffe0ff */
[----:B------:R-:W-:-:S04]  /*0150*/  IMAD R11, R6, R7, RZ ;  /* 0x00000007060b7224 */ /* 0x000fc800078e02ff */
[----:B------:R-:W-:-:S06]  /*0160*/  IMAD.HI.U32 R5, R5, R11, R4 ;  /* 0x0000000b05057227 */ /* 0x000fcc00078e0004 */
[----:B------:R-:W-:Y:S02]  /*0170*/  IMAD.HI.U32 R6, R5, R8, RZ ;  /* 0x0000000805067227 */ /* 0x000fe400078e00ff */
[----:B------:R-:W1:Y:S03]  /*0180*/  LDC.64 R4, c[0x0][0x390] ;  /* 0x0000e400ff047b82 */ /* 0x000e660000000a00 */
[----:B------:R-:W-:-:S05]  /*0190*/  IADD3 R2, PT, PT, -R6, RZ, RZ ;  /* 0x000000ff06027210 */ /* 0x000fca0007ffe1ff */
[----:B------:R-:W-:-:S05]  /*01a0*/  IMAD R2, R7, R2, R8 ;  /* 0x0000000207027224 */ /* 0x000fca00078e0208 */
[----:B------:R-:W-:Y:S01]  /*01b0*/  ISETP.GT.U32.AND P2, PT, R7, R2, PT ;  /* 0x000000020700720c */ /* 0x000fe20003f44070 */
[----:B-1----:R-:W-:-:S12]  /*01c0*/  IMAD.WIDE R4, R0, 0x4, R4 ;  /* 0x0000000400047825 */ /* 0x002fd800078e0204 */
[-C--:B------:R-:W-:Y:S02]  /*01d0*/  @!P2 IADD3 R2, PT, PT, R2, -R7.reuse, RZ ;  /* 0x800000070202a210 */ /* 0x080fe40007ffe0ff */
[----:B------:R-:W-:Y:S01]  /*01e0*/  @!P2 IADD3 R6, PT, PT, R6, 0x1, RZ ;  /* 0x000000010606a810 */ /* 0x000fe20007ffe0ff */
[----:B0-----:R0:W5:Y:S01]  /*01f0*/  LDG.E R13, desc[UR6][R4.64] ;  /* 0x00000006040d7981 */ /* 0x001162000c1e1900 */
[----:B------:R-:W-:Y:S02]  /*0200*/  ISETP.GE.U32.AND P0, PT, R2, R7, PT ;  /* 0x000000070200720c */ /* 0x000fe40003f06070 */
[----:B------:R-:W-:Y:S02]  /*0210*/  LOP3.LUT R2, R0, R9, RZ, 0x3c, !PT ;  /* 0x0000000900027212 */ /* 0x000fe400078e3cff */
[----:B------:R-:W-:Y:S02]  /*0220*/  ISETP.NE.AND P2, PT, R9, RZ, PT ;  /* 0x000000ff0900720c */ /* 0x000fe40003f45270 */
[----:B------:R-:W-:-:S07]  /*0230*/  ISETP.GE.AND P1, PT, R2, RZ, PT ;  /* 0x000000ff0200720c */ /* 0x000fce0003f26270 */
[----:B------:R-:W-:Y:S02]  /*0240*/  @P0 IADD3 R6, PT, PT, R6, 0x1, RZ ;  /* 0x0000000106060810 */ /* 0x000fe40007ffe0ff */
[----:B------:R-:W-:-:S04]  /*0250*/  ISETP.GE.U32.AND P0, PT, R3, 0x8, PT ;  /* 0x000000080300780c */ /* 0x000fc80003f06070 */
[----:B------:R-:W-:Y:S02]  /*0260*/  @!P1 IADD3 R6, PT, PT, -R6, RZ, RZ ;  /* 0x000000ff06069210 */ /* 0x000fe40007ffe1ff */
[----:B------:R-:W-:Y:S02]  /*0270*/  @!P2 LOP3.LUT R6, RZ, R9, RZ, 0x33, !PT ;  /* 0x00000009ff06a212 */ /* 0x000fe400078e33ff */
[----:B------:R-:W-:Y:S02]  /*0280*/  ISETP.NE.AND P1, PT, R20, RZ, PT ;  /* 0x000000ff1400720c */ /* 0x000fe40003f25270 */
[C---:B------:R-:W-:Y:S01]  /*0290*/  IADD3 R2, PT, PT, -R6.reuse, RZ, RZ ;  /* 0x000000ff06027210 */ /* 0x040fe20007ffe1ff */
[----:B------:R-:W-:-:S04]  /*02a0*/  IMAD R11, R6, R3, RZ ;  /* 0x00000003060b7224 */ /* 0x000fc800078e02ff */
[----:B------:R-:W-:Y:S01]  /*02b0*/  IMAD R0, R9, R2, R0 ;  /* 0x0000000209007224 */ /* 0x000fe200078e0200 */
[----:B------:R-:W-:Y:S01]  /*02c0*/  MOV R2, RZ ;  /* 0x000000ff00027202 */ /* 0x000fe20000000f00 */
[----:B0-----:R-:W-:Y:S06]  /*02d0*/  @!P0 BRA `(.L_x_5) ;  /* 0x0000000000e08947 */ /* 0x001fec0003800000 */
[----:B------:R-:W0:Y:S01]  /*02e0*/  LDCU.64 UR4, c[0x0][0x380] ;  /* 0x00007000ff0477ac */ /* 0x000e220008000a00 */
[----:B------:R-:W-:Y:S02]  /*02f0*/  LOP3.LUT R2, R3, 0x7ffffff8, RZ, 0xc0, !PT ;  /* 0x7ffffff803027812 */ /* 0x000fe400078ec0ff */
[----:B------:R-:W-:Y:S02]  /*0300*/  MOV R12, R11 ;  /* 0x0000000b000c7202 */ /* 0x000fe40000000f00 */
[----:B------:R-:W-:Y:S02]  /*0310*/  MOV R10, R0 ;  /* 0x00000000000a7202 */ /* 0x000fe40000000f00 */
[----:B------:R-:W-:Y:S01]  /*0320*/  IADD3 R8, PT, PT, -R2, RZ, RZ ;  /* 0x000000ff02087210 */ /* 0x000fe20007ffe1ff */
[----:B0-----:R-:W-:-:S04]  /*0330*/  UIADD3 UR4, UP0, UPT, UR4, 0x10, URZ ;  /* 0x0000001004047890 */ /* 0x001fc8000ff1e0ff */
[----:B------:R-:W-:-:S12]  /*0340*/  UIADD3.X UR5, UPT, UPT, URZ, UR5, URZ, UP0, !UPT ;  /* 0x00000005ff057290 */ /* 0x000fd800087fe4ff */
.L_x_6:
[----:B------:R-:W0:Y:S01]  /*0350*/  LDC.64 R14, c[0x0][0x388] ;  /* 0x0000e200ff0e7b82 */ /* 0x000e220000000a00 */
[----:B------:R-:W-:Y:S02]  /*0360*/  MOV R6, UR4 ;  /* 0x0000000400067c02 */ /* 0x000fe40008000f00 */
[----:B------:R-:W-:-:S03]  /*0370*/  MOV R7, UR5 ;  /* 0x0000000500077c02 */ /* 0x000fc60008000f00 */
[----:B------:R-:W-:-:S05]  /*0380*/  IMAD.WIDE R6, R12, 0x4, R6 ;  /* 0x000000040c067825 */ /* 0x000fca00078e0206 */
[----:B------:R-:W2:Y:S01]  /*0390*/  LDG.E R16, desc[UR6][R6.64+-0x10] ;  /* 0xfffff00606107981 */ /* 0x000ea2000c1e1900 */
[----:B0-----:R-:W-:-:S05]  /*03a0*/  IMAD.WIDE R14, R10, 0x4, R14 ;  /* 0x000000040a0e7825 */ /* 0x001fca00078e020e */
[----:B------:R-:W2:Y:S02]  /*03b0*/  LDG.E R17, desc[UR6][R14.64] ;  /* 0x000000060e117981 */ /* 0x000ea4000c1e1900 */
[----:B-12--5:R-:W-:Y:S01]  /*03c0*/  FFMA R13, R16, R17, R13 ;  /* 0x00000011100d7223 */ /* 0x026fe2000000000d */
[----:B------:R-:W-:-:S04]  /*03d0*/  IMAD.WIDE R16, R9, 0x4, R14 ;  /* 0x0000000409107825 */ /* 0x000fc800078e020e */
[----:B------:R0:W-:Y:S04]  /*03e0*/  STG.E desc[UR6][R4.64], R13 ;  /* 0x0000000d04007986 */ /* 0x0001e8000c101906 */
[----:B------:R-:W2:Y:S04]  /*03f0*/  LDG.E R18, desc[UR6][R6.64+-0xc] ;  /* 0xfffff40606127981 */ /* 0x000ea8000c1e1900 */
[----:B------:R-:W2:Y:S02]  /*0400*/  LDG.E R19, desc[UR6][R16.64] ;  /* 0x0000000610137981 */ /* 0x000ea4000c1e1900 */
[----:B--2---:R-:W-:Y:S01]  /*0410*/  FFMA R21, R18, R19, R13 ;  /* 0x0000001312157223 */ /* 0x004fe2000000000d */
[----:B------:R-:W-:-:S04]  /*0420*/  IMAD.WIDE R18, R9, 0x4, R16 ;  /* 0x0000000409127825 */ /* 0x000fc800078e0210 */
[----:B------:R1:W-:Y:S04]  /*0430*/  STG.E desc[UR6][R4.64], R21 ;  /* 0x0000001504007986 */ /* 0x0003e8000c101906 */
[----:B------:R-:W2:Y:S04]  /*0440*/  LDG.E R22, desc[UR6][R6.64+-0x8] ;  /* 0xfffff80606167981 */ /* 0x000ea8000c1e1900 */
[----:B------:R-:W2:Y:S02]  /*0450*/  LDG.E R14, desc[UR6][R18.64] ;  /* 0x00000006120e7981 */ /* 0x000ea4000c1e1900 */
[----:B--2---:R-:W-:Y:S01]  /*0460*/  FFMA R23, R22, R14, R21 ;  /* 0x0000000e16177223 */ /* 0x004fe20000000015 */
[----:B------:R-:W-:-:S04]  /*0470*/  IMAD.WIDE R14, R9, 0x4, R18 ;  /* 0x00000004090e7825 */ /* 0x000fc800078e0212 */
[----:B------:R2:W-:Y:S04]  /*0480*/  STG.E desc[UR6][R4.64], R23 ;  /* 0x0000001704007986 */ /* 0x0005e8000c101906 */
[----:B------:R-:W3:Y:S04]  /*0490*/  LDG.E R22, desc[UR6][R6.64+-0x4] ;  /* 0xfffffc0606167981 */ /* 0x000ee8000c1e1900 */
[----:B0-----:R-:W3:Y:S01]  /*04a0*/  LDG.E R13, desc[UR6][R14.64] ;  /* 0x000000060e0d7981 */ /* 0x001ee2000c1e1900 */
[----:B------:R-:W-:-:S04]  /*04b0*/  IMAD.WIDE R16, R9, 0x4, R14 ;  /* 0x0000000409107825 */ /* 0x000fc800078e020e */
[----:B---3--:R-:W-:-:S05]  /*04c0*/  FFMA R13, R22, R13, R23 ;  /* 0x0000000d160d7223 */ /* 0x008fca0000000017 */
[----:B------:R0:W-:Y:S04]  /*04d0*/  STG.E desc[UR6][R4.64], R13 ;  /* 0x0000000d04007986 */ /* 0x0001e8000c101906 */
[----:B------:R-:W3:Y:S04]  /*04e0*/  LDG.E R22, desc[UR6][R6.64] ;  /* 0x0000000606167981 */ /* 0x000ee8000c1e1900 */
[----:B-1----:R-:W3:Y:S01]  /*04f0*/  LDG.E R21, desc[UR6][R16.64] ;  /* 0x0000000610157981 */ /* 0x002ee2000c1e1900 */
[----:B------:R-:W-:-:S04]  /*0500*/  IMAD.WIDE R18, R9, 0x4, R16 ;  /* 0x0000000409127825 */ /* 0x000fc800078e0210 */
[----:B---3--:R-:W-:-:S05]  /*0510*/  FFMA R21, R22, R21, R13 ;  /* 0x0000001516157223 */ /* 0x008fca000000000d */
[----:B------:R1:W-:Y:S04]  /*0520*/  STG.E desc[UR6][R4.64], R21 ;  /* 0x0000001504007986 */ /* 0x0003e8000c101906 */
[----:B------:R-:W3:Y:S04]  /*0530*/  LDG.E R22, desc[UR6][R6.64+0x4] ;  /* 0x0000040606167981 */ /* 0x000ee8000c1e1900 */
[----:B--2---:R-:W3:Y:S01]  /*0540*/  LDG.E R23, desc[UR6][R18.64] ;  /* 0x0000000612177981 */ /* 0x004ee2000c1e1900 */
[----:B------:R-:W-:-:S04]  /*0550*/  IMAD.WIDE R14, R9, 0x4, R18 ;  /* 0x00000004090e7825 */ /* 0x000fc800078e0212 */
[----:B---3--:R-:W-:-:S05]  /*0560*/  FFMA R23, R22, R23, R21 ;  /* 0x0000001716177223 */ /* 0x008fca0000000015 */
[----:B------:R1:W-:Y:S04]  /*0570*/  STG.E desc[UR6][R4.64], R23 ;  /* 0x0000001704007986 */ /* 0x0003e8000c101906 */
[----:B------:R-:W2:Y:S04]  /*0580*/  LDG.E R22, desc[UR6][R6.64+0x8] ;  /* 0x0000080606167981 */ /* 0x000ea8000c1e1900 */
[----:B0-----:R-:W2:Y:S01]  /*0590*/  LDG.E R13, desc[UR6][R14.64] ;  /* 0x000000060e0d7981 */ /* 0x001ea2000c1e1900 */
[----:B------:R-:W-:Y:S01]  /*05a0*/  IMAD.WIDE R16, R9, 0x4, R14 ;  /* 0x0000000409107825 */ /* 0x000fe200078e020e */
[----:B------:R-:W-:-:S03]  /*05b0*/  IADD3 R8, PT, PT, R8, 0x8, RZ ;  /* 0x0000000808087810 */ /* 0x000fc60007ffe0ff */
[----:B--2---:R-:W-:-:S05]  /*05c0*/  FFMA R25, R22, R13, R23 ;  /* 0x0000000d16197223 */ /* 0x004fca0000000017 */
[----:B------:R1:W-:Y:S04]  /*05d0*/  STG.E desc[UR6][R4.64], R25 ;  /* 0x0000001904007986 */ /* 0x0003e8000c101906 */
[----:B------:R-:W2:Y:S04]  /*05e0*/  LDG.E R22, desc[UR6][R6.64+0xc] ;  /* 0x00000c0606167981 */ /* 0x000ea8000c1e1900 */
[----:B------:R-:W2:Y:S01]  /*05f0*/  LDG.E R16, desc[UR6][R16.64] ;  /* 0x0000000610107981 */ /* 0x000ea2000c1e1900 */
[----:B------:R-:W-:Y:S02]  /*0600*/  ISETP.NE.AND P0, PT, R8, RZ, PT ;  /* 0x000000ff0800720c */ /* 0x000fe40003f05270 */
[----:B------:R-:W-:-:S02]  /*0610*/  LEA R10, R9, R10, 0x3 ;  /* 0x0000000a090a7211 */ /* 0x000fc400078e18ff */
[----:B------:R-:W-:Y:S01]  /*0620*/  IADD3 R12, PT, PT, R12, 0x8, RZ ;  /* 0x000000080c0c7810 */ /* 0x000fe20007ffe0ff */
[----:B--2---:R-:W-:-:S05]  /*0630*/  FFMA R13, R22, R16, R25 ;  /* 0x00000010160d7223 */ /* 0x004fca0000000019 */
[----:B------:R1:W-:Y:S03]  /*0640*/  STG.E desc[UR6][R4.64], R13 ;  /* 0x0000000d04007986 */ /* 0x0003e6000c101906 */
[----:B------:R-:W-:Y:S05]  /*0650*/  @P0 BRA `(.L_x_6) ;  /* 0xfffffffc003c0947 */ /* 0x000fea000383ffff */
.L_x_5:
[----:B------:R-:W-:Y:S05]  /*0660*/  @!P1 EXIT ;  /* 0x000000000000994d */ /* 0x000fea0003800000 */
[----:B------:R-:W-:Y:S02]  /*0670*/  ISETP.GE.U32.AND P0, PT, R20, 0x4, PT ;  /* 0x000000041400780c */ /* 0x000fe40003f06070 */
[----:B------:R-:W-:-:S04]  /*0680*/  LOP3.LUT R18, R3, 0x3, RZ, 0xc0, !PT ;  /* 0x0000000303127812 */ /* 0x000fc800078ec0ff */
[----:B------:R-:W-:-:S07]  /*0690*/  ISETP.NE.AND P1, PT, R18, RZ, PT ;  /* 0x000000ff1200720c */ /* 0x000fce0003f25270 */
[----:B------:R-:W-:Y:S06]  /*06a0*/  @!P0 BRA `(.L_x_7) ;  /* 0x0000000000688947 */ /* 0x000fec0003800000 */
[----:B------:R-:W0:Y:S01]  /*06b0*/  LDC.64 R6, c[0x0][0x380] ;  /* 0x0000e000ff067b82 */ /* 0x000e220000000a00 */
[----:B------:R-:W-:Y:S01]  /*06c0*/  IADD3 R17, PT, PT, R11, R2, RZ ;  /* 0x000000020b117210 */ /* 0x000fe20007ffe0ff */
[----:B------:R-:W-:-:S06]  /*06d0*/  IMAD R19, R2, R9, R0 ;  /* 0x0000000902137224 */ /* 0x000fcc00078e0200 */
[----:B------:R-:W2:Y:S01]  /*06e0*/  LDC.64 R14, c[0x0][0x388] ;  /* 0x0000e200ff0e7b82 */ /* 0x000ea20000000a00 */
[----:B0-----:R-:W-:-:S05]  /*06f0*/  IMAD.WIDE R6, R17, 0x4, R6 ;  /* 0x0000000411067825 */ /* 0x001fca00078e0206 */
[----:B------:R-:W3:Y:S01]  /*0700*/  LDG.E R8, desc[UR6][R6.64] ;  /* 0x0000000606087981 */ /* 0x000ee2000c1e1900 */
[----:B--2---:R-:W-:-:S05]  /*0710*/  IMAD.WIDE R14, R19, 0x4, R14 ;  /* 0x00000004130e7825 */ /* 0x004fca00078e020e */
[----:B------:R-:W3:Y:S02]  /*0720*/  LDG.E R10, desc[UR6][R14.64] ;  /* 0x000000060e0a7981 */ /* 0x000ee4000c1e1900 */
[----:B---3-5:R-:W-:Y:S01]  /*0730*/  FFMA R19, R8, R10, R13 ;  /* 0x0000000a08137223 */ /* 0x028fe2000000000d */
[----:B-1----:R-:W-:-:S04]  /*0740*/  IMAD.WIDE R12, R9, 0x4, R14 ;  /* 0x00000004090c7825 */ /* 0x002fc800078e020e */
[----:B------:R0:W-:Y:S04]  /*0750*/  STG.E desc[UR6][R4.64], R19 ;  /* 0x0000001304007986 */ /* 0x0001e8000c101906 */
[----:B------:R-:W2:Y:S04]  /*0760*/  LDG.E R8, desc[UR6][R6.64+0x4] ;  /* 0x0000040606087981 */ /* 0x000ea8000c1e1900 */
[----:B------:R-:W2:Y:S01]  /*0770*/  LDG.E R10, desc[UR6][R12.64] ;  /* 0x000000060c0a7981 */ /* 0x000ea2000c1e1900 */
[----:B------:R-:W-:-:S04]  /*0780*/  IMAD.WIDE R16, R9, 0x4, R12 ;  /* 0x0000000409107825 */ /* 0x000fc800078e020c */
[----:B--2---:R-:W-:-:S05]  /*0790*/  FFMA R21, R8, R10, R19 ;  /* 0x0000000a08157223 */ /* 0x004fca0000000013 */
        /* <DEDUP_REMOVED lines=8> */
[----:B------:R-:W-:Y:S01]  /*0820*/  IADD3 R2, PT, PT, R2, 0x4, RZ ;  /* 0x0000000402027810 */ /* 0x000fe20007ffe0ff */
[----:B--2---:R-:W-:-:S05]  /*0830*/  FFMA R13, R8, R14, R23 ;  /* 0x0000000e080d7223 */ /* 0x004fca0000000017 */
[----:B------:R0:W-:Y:S02]  /*0840*/  STG.E desc[UR6][R4.64], R13 ;  /* 0x0000000d04007986 */ /* 0x0001e4000c101906 */
.L_x_7:
[----:B------:R-:W-:Y:S05]  /*0850*/  @!P1 EXIT ;  /* 0x000000000000994d */ /* 0x000fea0003800000 */
[----:B------:R-:W-:Y:S02]  /*0860*/  ISETP.NE.AND P0, PT, R18, 0x1, PT ;  /* 0x000000011200780c */ /* 0x000fe40003f05270 */
[----:B------:R-:W-:-:S04]  /*0870*/  LOP3.LUT R3, R3, 0x1, RZ, 0xc0, !PT ;  /* 0x0000000103037812 */ /* 0x000fc800078ec0ff */
[----:B------:R-:W-:-:S07]  /*0880*/  ISETP.NE.U32.AND P1, PT, R3, 0x1, PT ;  /* 0x000000010300780c */ /* 0x000fce0003f25070 */
[----:B------:R-:W-:Y:S06]  /*0890*/  @!P0 BRA `(.L_x_8) ;  /* 0x0000000000408947 */ /* 0x000fec0003800000 */
[----:B------:R-:W2:Y:S01]  /*08a0*/  LDC.64 R6, c[0x0][0x380] ;  /* 0x0000e000ff067b82 */ /* 0x000ea20000000a00 */
[----:B------:R-:W-:Y:S01]  /*08b0*/  IADD3 R3, PT, PT, R11, R2, RZ ;  /* 0x000000020b037210 */ /* 0x000fe20007ffe0ff */
[----:B------:R-:W-:-:S06]  /*08c0*/  IMAD R17, R2, R9, R0 ;  /* 0x0000000902117224 */ /* 0x000fcc00078e0200 */
[----:B------:R-:W3:Y:S01]  /*08d0*/  LDC.64 R14, c[0x0][0x388] ;  /* 0x0000e200ff0e7b82 */ /* 0x000ee20000000a00 */
[----:B--2---:R-:W-:-:S05]  /*08e0*/  IMAD.WIDE R6, R3, 0x4, R6 ;  /* 0x0000000403067825 */ /* 0x004fca00078e0206 */
[----:B------:R-:W2:Y:S01]  /*08f0*/  LDG.E R8, desc[UR6][R6.64] ;  /* 0x0000000606087981 */ /* 0x000ea2000c1e1900 */
[----:B---3--:R-:W-:-:S05]  /*0900*/  IMAD.WIDE R14, R17, 0x4, R14 ;  /* 0x00000004110e7825 */ /* 0x008fca00078e020e */
[----:B------:R-:W2:Y:S01]  /*0910*/  LDG.E R3, desc[UR6][R14.64] ;  /* 0x000000060e037981 */ /* 0x000ea2000c1e1900 */
[----:B------:R-:W-:-:S04]  /*0920*/  IMAD.WIDE R16, R9, 0x4, R14 ;  /* 0x0000000409107825 */ /* 0x000fc800078e020e */
[----:B--2--5:R-:W-:-:S05]  /*0930*/  FFMA R3, R8, R3, R13 ;  /* 0x0000000308037223 */ /* 0x024fca000000000d */
[----:B------:R2:W-:Y:S04]  /*0940*/  STG.E desc[UR6][R4.64], R3 ;  /* 0x0000000304007986 */ /* 0x0005e8000c101906 */
[----:B------:R-:W0:Y:S04]  /*0950*/  LDG.E R8, desc[UR6][R6.64+0x4] ;  /* 0x0000040606087981 */ /* 0x000e28000c1e1900 */
[----:B------:R-:W0:Y:S01]  /*0960*/  LDG.E R16, desc[UR6][R16.64] ;  /* 0x0000000610107981 */ /* 0x000e22000c1e1900 */
[----:B------:R-:W-:Y:S01]  /*0970*/  IADD3 R2, PT, PT, R2, 0x2, RZ ;  /* 0x0000000202027810 */ /* 0x000fe20007ffe0ff */
[----:B01----:R-:W-:-:S05]  /*0980*/  FFMA R13, R8, R16, R3 ;  /* 0x00000010080d7223 */ /* 0x003fca0000000003 */
[----:B------:R2:W-:Y:S02]  /*0990*/  STG.E desc[UR6][R4.64], R13 ;  /* 0x0000000d04007986 */ /* 0x0005e4000c101906 */
.L_x_8:
[----:B------:R-:W-:Y:S05]  /*09a0*/  @P1 EXIT ;  /* 0x000000000000194d */ /* 0x000fea0003800000 */
[----:B------:R-:W3:Y:S01]  /*09b0*/  LDC.64 R6, c[0x0][0x380] ;  /* 0x0000e000ff067b82 */ /* 0x000ee20000000a00 */
[----:B--2---:R-:W-:Y:S01]  /*09c0*/  IADD3 R3, PT, PT, R11, R2, RZ ;  /* 0x000000020b037210 */ /* 0x004fe20007ffe0ff */
[----:B------:R-:W-:-:S06]  /*09d0*/  IMAD R9, R2, R9, R0 ;  /* 0x0000000902097224 */ /* 0x000fcc00078e0200 */
[----:B------:R-:W2:Y:S01]  /*09e0*/  LDC.64 R14, c[0x0][0x388] ;  /* 0x0000e200ff0e7b82 */ /* 0x000ea20000000a00 */
[----:B---3--:R-:W-:-:S06]  /*09f0*/  IMAD.WIDE R2, R3, 0x4, R6 ;  /* 0x0000000403027825 */ /* 0x008fcc00078e0206 */
[----:B------:R-:W0:Y:S01]  /*0a00*/  LDG.E R2, desc[UR6][R2.64] ;  /* 0x0000000602027981 */ /* 0x000e22000c1e1900 */
[----:B--2---:R-:W-:-:S06]  /*0a10*/  IMAD.WIDE R6, R9, 0x4, R14 ;  /* 0x0000000409067825 */ /* 0x004fcc00078e020e */
[----:B------:R-:W0:Y:S02]  /*0a20*/  LDG.E R6, desc[UR6][R6.64] ;  /* 0x0000000606067981 */ /* 0x000e24000c1e1900 */
[----:B01---5:R-:W-:-:S05]  /*0a30*/  FFMA R13, R2, R6, R13 ;  /* 0x00000006020d7223 */ /* 0x023fca000000000d */
[----:B------:R-:W-:Y:S01]  /*0a40*/  STG.E desc[UR6][R4.64], R13 ;  /* 0x0000000d04007986 */ /* 0x000fe2000c101906 */
[----:B------:R-:W-:Y:S05]  /*0a50*/  EXIT ;  /* 0x000000000000794d */ /* 0x000fea0003800000 */
.L_x_9:
        /* <DEDUP_REMOVED lines=10> */
.L_x_11:


//--------------------- .nv.shared._Z13better_matmulPfS_S_iii --------------------------
	.section	.nv.shared._Z13better_matmulPfS_S_iii,"aw",@nobits
	.sectionflags	@""
	.align	4
.nv.shared._Z13better_matmulPfS_S_iii:
	.zero		9216


//--------------------- .nv.shared.reserved.0     --------------------------
	.section	.nv.shared.reserved.0,"aw",@nobits
	.weak		__nv_reservedSMEM_offset_0_alias
	.size		__nv_reservedSMEM_offset_0_alias, 0, 64
	.other		__nv_reservedSMEM_offset_0_alias,@"STO_CUDA_RESERVED_SHARED STV_DEFAULT"
__nv_reservedSMEM_offset_0_alias:
	.zero		0
	.zero		64


//--------------------- .nv.constant0._Z13better_matmulPfS_S_iii --------------------------
	.section	.nv.constant0._Z13better_matmulPfS_S_iii,"a",@progbits
	.sectionflags	@""
	.align	4
.nv.constant0._Z13better_matmulPfS_S_iii:
	.zero		932


//--------------------- .nv.constant0._Z6matmulPfS_S_iii --------------------------
	.section	.nv.constant0._Z6matmulPfS_S_iii,"a",@progbits
	.sectionflags	@""
	.align	4
.nv.constant0._Z6matmulPfS_S_iii:
	.zero		932


//--------------------- SYMBOLS --------------------------

	.type		.nv.reservedSmem.offset0,@object
	.size		.nv.reservedSmem.offset0,0x4
	.type		.nv.reservedSmem.cap,@object
	.size		.nv.reservedSmem.cap,0x4
